	.headerflags	@"EF_CUDA_TEXMODE_UNIFIED EF_CUDA_64BIT_ADDRESS EF_CUDA_ACCELERATORS EF_CUDA_SM90 EF_CUDA_VIRTUAL_SM(EF_CUDA_SM90)"
	.elftype	@"ET_EXEC"


//--------------------- .nv.info                  --------------------------
	.section	.nv.info,"",@"SHT_CUDA_INFO"
	.align	4


	//----- nvinfo : EIATTR_REGCOUNT
	.align		4
        /*0000*/ 	.byte	0x04, 0x2f
        /*0002*/ 	.short	(.L_1 - .L_0)
	.align		4
.L_0:
        /*0004*/ 	.word	index@(triton_poi_fused__to_copy_add_arange_clamp_mul_sub_2)
        /*0008*/ 	.word	0x0000000a


	//----- nvinfo : EIATTR_MIN_STACK_SIZE
	.align		4
.L_1:
        /*000c*/ 	.byte	0x04, 0x12
        /*000e*/ 	.short	(.L_3 - .L_2)
	.align		4
.L_2:
        /*0010*/ 	.word	index@(triton_poi_fused__to_copy_add_arange_clamp_mul_sub_2)
        /*0014*/ 	.word	0x00000000


	//----- nvinfo : EIATTR_FRAME_SIZE
	.align		4
.L_3:
        /*0018*/ 	.byte	0x04, 0x11
        /*001a*/ 	.short	(.L_5 - .L_4)
	.align		4
.L_4:
        /*001c*/ 	.word	index@(triton_poi_fused__to_copy_add_arange_clamp_mul_sub_2)
        /*0020*/ 	.word	0x00000000


	//----- nvinfo : EIATTR_MIN_STACK_SIZE
	.align		4
.L_5:
        /*0024*/ 	.byte	0x04, 0x12
        /*0026*/ 	.short	(.L_7 - .L_6)
	.align		4
.L_6:
        /*0028*/ 	.word	index@(triton_poi_fused__to_copy_add_arange_clamp_mul_sub_2)
        /*002c*/ 	.word	0x00000000
.L_7:


//--------------------- .nv.info.triton_poi_fused__to_copy_add_arange_clamp_mul_sub_2 --------------------------
	.section	.nv.info.triton_poi_fused__to_copy_add_arange_clamp_mul_sub_2,"",@"SHT_CUDA_INFO"
	.sectionflags	@""
	.align	4


	//----- nvinfo : EIATTR_CUDA_API_VERSION
	.align		4
        /*0000*/ 	.byte	0x04, 0x37
        /*0002*/ 	.short	(.L_9 - .L_8)
.L_8:
        /*0004*/ 	.word	0x0000007c


	//----- nvinfo : EIATTR_KPARAM_INFO
	.align		4
.L_9:
        /*0008*/ 	.byte	0x04, 0x17
        /*000a*/ 	.short	(.L_11 - .L_10)
.L_10:
        /*000c*/ 	.word	0x00000000
        /*0010*/ 	.short	0x0001
        /*0012*/ 	.short	0x0008
        /*0014*/ 	.byte	0x00, 0xf0, 0x11, 0x00


	//----- nvinfo : EIATTR_KPARAM_INFO
	.align		4
.L_11:
        /*0018*/ 	.byte	0x04, 0x17
        /*001a*/ 	.short	(.L_13 - .L_12)
.L_12:
        /*001c*/ 	.word	0x00000000
        /*0020*/ 	.short	0x0000
        /*0022*/ 	.short	0x0000
        /*0024*/ 	.byte	0x00, 0xf4, 0x21, 0x00


	//----- nvinfo : EIATTR_SPARSE_MMA_MASK
	.align		4
.L_13:
        /*0028*/ 	.byte	0x03, 0x50
        /*002a*/ 	.short	0x0000


	//----- nvinfo : EIATTR_MAXREG_COUNT
	.align		4
        /*002c*/ 	.byte	0x03, 0x1b
        /*002e*/ 	.short	0x00ff


	//----- nvinfo : EIATTR_EXIT_INSTR_OFFSETS
	.align		4
        /*0030*/ 	.byte	0x04, 0x1c
        /*0032*/ 	.short	(.L_15 - .L_14)


	//   ....[0]....
.L_14:
        /*0034*/ 	.word	0x00000110


	//   ....[1]....
        /*0038*/ 	.word	0x00000140


	//----- nvinfo : EIATTR_REQNTID
	.align		4
.L_15:
        /*003c*/ 	.byte	0x04, 0x10
        /*003e*/ 	.short	(.L_17 - .L_16)
.L_16:
        /*0040*/ 	.word	0x00000020
        /*0044*/ 	.word	0x00000001
        /*0048*/ 	.word	0x00000001


	//----- nvinfo : EIATTR_CBANK_PARAM_SIZE
	.align		4
.L_17:
        /*004c*/ 	.byte	0x03, 0x19
        /*004e*/ 	.short	0x000c


	//----- nvinfo : EIATTR_PARAM_CBANK
	.align		4
        /*0050*/ 	.byte	0x04, 0x0a
        /*0052*/ 	.short	(.L_19 - .L_18)
	.align		4
.L_18:
        /*0054*/ 	.word	index@(.nv.constant0.triton_poi_fused__to_copy_add_arange_clamp_mul_sub_2)
        /*0058*/ 	.short	0x0210
        /*005a*/ 	.short	0x000c


	//----- nvinfo : EIATTR_SW_WAR
	.align		4
.L_19:
        /*005c*/ 	.byte	0x04, 0x36
        /*005e*/ 	.short	(.L_21 - .L_20)
.L_20:
        /*0060*/ 	.word	0x00000008
.L_21:


//--------------------- .nv.callgraph             --------------------------
	.section	.nv.callgraph,"",@"SHT_CUDA_CALLGRAPH"
	.align	4
	.sectionentsize	8
	.align		4
        /*0000*/ 	.word	0x00000000
	.align		4
        /*0004*/ 	.word	0xffffffff
	.align		4
        /*0008*/ 	.word	0x00000000
	.align		4
        /*000c*/ 	.word	0xfffffffe
	.align		4
        /*0010*/ 	.word	0x00000000
	.align		4
        /*0014*/ 	.word	0xfffffffd
	.align		4
        /*0018*/ 	.word	0x00000000
	.align		4
        /*001c*/ 	.word	0xfffffffc


//--------------------- .text.triton_poi_fused__to_copy_add_arange_clamp_mul_sub_2 --------------------------
	.section	.text.triton_poi_fused__to_copy_add_arange_clamp_mul_sub_2,"ax",@progbits
	.align	128
        .global         triton_poi_fused__to_copy_add_arange_clamp_mul_sub_2
        .type           triton_poi_fused__to_copy_add_arange_clamp_mul_sub_2,@function
        .size           triton_poi_fused__to_copy_add_arange_clamp_mul_sub_2,(.L_x_1 - triton_poi_fused__to_copy_add_arange_clamp_mul_sub_2)
        .other          triton_poi_fused__to_copy_add_arange_clamp_mul_sub_2,@"STO_CUDA_ENTRY STV_DEFAULT"
triton_poi_fused__to_copy_add_arange_clamp_mul_sub_2:
.text.triton_poi_fused__to_copy_add_arange_clamp_mul_sub_2:
[----:B------:R-:W0:Y:S02]  /*0000*/  LDC R1, c[0x0][0x28] ;  /* 0x00000a00ff017b82 */ /* 0x000e240000000800 */
[----:B------:R-:W1:Y:S01]  /*0010*/  S2R R6, SR_TID.X ;  /* 0x0000000000067919 */ /* 0x000e620000002100 */
[----:B------:R-:W-:Y:S01]  /*0020*/  IMAD.MOV.U32 R3, RZ, RZ, 0x3f000000 ;  /* 0x3f000000ff037424 */ /* 0x000fe200078e00ff */
[----:B------:R-:W2:Y:S01]  /*0030*/  S2R R5, SR_CTAID.X ;  /* 0x0000000000057919 */ /* 0x000ea20000002500 */
[C---:B-1----:R-:W-:Y:S02]  /*0040*/  LOP3.LUT R0, R6.reuse, 0x7, RZ, 0xc0, !PT ;  /* 0x0000000706007812 */ /* 0x042fe400078ec0ff */
[----:B------:R-:W-:-:S03]  /*0050*/  LOP3.LUT P0, RZ, R6, 0x18, RZ, 0xc0, !PT ;  /* 0x0000001806ff7812 */ /* 0x000fc6000780c0ff */
[----:B--2---:R-:W-:-:S05]  /*0060*/  IMAD R5, R5, 0x8, R0 ;  /* 0x0000000805057824 */ /* 0x004fca00078e0200 */
[----:B------:R-:W-:Y:S02]  /*0070*/  I2FP.F32.S32 R0, R5 ;  /* 0x0000000500007245 */ /* 0x000fe40000201400 */
[----:B------:R-:W-:-:S03]  /*0080*/  ISETP.LT.AND P0, PT, R5, 0x8, !P0 ;  /* 0x000000080500780c */ /* 0x000fc60004701270 */
[----:B------:R-:W-:-:S04]  /*0090*/  FADD R0, R0, 0.5 ;  /* 0x3f00000000007421 */ /* 0x000fc80000000000 */
[----:B------:R-:W-:Y:S02]  /*00a0*/  FFMA R0, R0, R3, -0.5 ;  /* 0xbf00000000007423 */ /* 0x000fe40000000003 */
[----:B------:R-:W1:Y:S03]  /*00b0*/  LDC.64 R2, c[0x0][0x210] ;  /* 0x00008400ff027b82 */ /* 0x000e660000000a00 */
[----:B------:R-:W-:-:S04]  /*00c0*/  FMNMX R0, RZ, R0, !PT ;  /* 0x00000000ff007209 */ /* 0x000fc80007800000 */
[----:B------:R-:W2:Y:S02]  /*00d0*/  F2I.TRUNC.NTZ R4, R0 ;  /* 0x0000000000047305 */ /* 0x000ea4000020f100 */
[----:B--2---:R-:W-:Y:S01]  /*00e0*/  I2FP.F32.S32 R7, R4 ;  /* 0x0000000400077245 */ /* 0x004fe20000201400 */
[----:B-1----:R-:W-:-:S04]  /*00f0*/  IMAD.WIDE R2, R5, 0x4, R2 ;  /* 0x0000000405027825 */ /* 0x002fc800078e0202 */
[----:B------:R-:W-:Y:S01]  /*0100*/  FADD.SAT R7, R0, -R7 ;  /* 0x8000000700077221 */ /* 0x000fe20000002000 */
[----:B------:R-:W-:Y:S06]  /*0110*/  @!P0 EXIT ;  /* 0x000000000000894d */ /* 0x000fec0003800000 */
[----:B------:R-:W-:Y:S02]  /*0120*/  ULDC.64 UR4, c[0x0][0x208] ;  /* 0x0000820000047ab9 */ /* 0x000fe40000000a00 */
[----:B------:R-:W-:Y:S01]  /*0130*/  STG.E desc[UR4][R2.64], R7 ;  /* 0x0000000702007986 */ /* 0x000fe2000c101904 */
[----:B------:R-:W-:Y:S05]  /*0140*/  EXIT ;  /* 0x000000000000794d */ /* 0x000fea0003800000 */
.L_x_0:
[----:B------:R-:W-:-:S00]  /*0150*/  BRA `(.L_x_0) ;  /* 0xfffffffc00fc7947 */ /* 0x000fc0000383ffff */
[----:B------:R-:W-:-:S00]  /*0160*/  NOP ;  /* 0x0000000000007918 */ /* 0x000fc00000000000 */
        /* <DEDUP_REMOVED lines=9> */
.L_x_1:


//--------------------- .nv.constant0.triton_poi_fused__to_copy_add_arange_clamp_mul_sub_2 --------------------------
	.section	.nv.constant0.triton_poi_fused__to_copy_add_arange_clamp_mul_sub_2,"a",@progbits
	.sectionflags	@""
	.align	4
.nv.constant0.triton_poi_fused__to_copy_add_arange_clamp_mul_sub_2:
	.zero		540
